//
// Generated by NVIDIA NVVM Compiler
//
// Compiler Build ID: CL-36424714
// Cuda compilation tools, release 13.0, V13.0.88
// Based on NVVM 20.0.0
//

.version 9.0
.target sm_100
.address_size 64

	// .globl	_Z9addKernelPdS_S_i

.visible .entry _Z9addKernelPdS_S_i(
	.param .u64 .ptr .align 1 _Z9addKernelPdS_S_i_param_0,
	.param .u64 .ptr .align 1 _Z9addKernelPdS_S_i_param_1,
	.param .u64 .ptr .align 1 _Z9addKernelPdS_S_i_param_2,
	.param .u32 _Z9addKernelPdS_S_i_param_3
)
{
	.reg .pred 	%p<2>;
	.reg .b32 	%r<6>;
	.reg .b64 	%rd<11>;
	.reg .b64 	%fd<4>;

	ld.param.u64 	%rd1, [_Z9addKernelPdS_S_i_param_0];
	ld.param.u64 	%rd2, [_Z9addKernelPdS_S_i_param_1];
	ld.param.u64 	%rd3, [_Z9addKernelPdS_S_i_param_2];
	ld.param.u32 	%r2, [_Z9addKernelPdS_S_i_param_3];
	mov.u32 	%r3, %ctaid.x;
	mov.u32 	%r4, %ntid.x;
	mov.u32 	%r5, %tid.x;
	mad.lo.s32 	%r1, %r3, %r4, %r5;
	setp.ge.s32 	%p1, %r1, %r2;
	@%p1 bra 	$L__BB0_2;
	cvta.to.global.u64 	%rd4, %rd1;
	cvta.to.global.u64 	%rd5, %rd2;
	cvta.to.global.u64 	%rd6, %rd3;
	mul.wide.s32 	%rd7, %r1, 8;
	add.s64 	%rd8, %rd4, %rd7;
	ld.global.f64 	%fd1, [%rd8];
	add.s64 	%rd9, %rd5, %rd7;
	ld.global.f64 	%fd2, [%rd9];
	add.f64 	%fd3, %fd1, %fd2;
	add.s64 	%rd10, %rd6, %rd7;
	st.global.f64 	[%rd10], %fd3;
$L__BB0_2:
	ret;

}
	// .globl	_Z15substractKernelPdS_S_i
.visible .entry _Z15substractKernelPdS_S_i(
	.param .u64 .ptr .align 1 _Z15substractKernelPdS_S_i_param_0,
	.param .u64 .ptr .align 1 _Z15substractKernelPdS_S_i_param_1,
	.param .u64 .ptr .align 1 _Z15substractKernelPdS_S_i_param_2,
	.param .u32 _Z15substractKernelPdS_S_i_param_3
)
{
	.reg .pred 	%p<2>;
	.reg .b32 	%r<6>;
	.reg .b64 	%rd<11>;
	.reg .b64 	%fd<4>;

	ld.param.u64 	%rd1, [_Z15substractKernelPdS_S_i_param_0];
	ld.param.u64 	%rd2, [_Z15substractKernelPdS_S_i_param_1];
	ld.param.u64 	%rd3, [_Z15substractKernelPdS_S_i_param_2];
	ld.param.u32 	%r2, [_Z15substractKernelPdS_S_i_param_3];
	mov.u32 	%r3, %ctaid.x;
	mov.u32 	%r4, %ntid.x;
	mov.u32 	%r5, %tid.x;
	mad.lo.s32 	%r1, %r3, %r4, %r5;
	setp.ge.s32 	%p1, %r1, %r2;
	@%p1 bra 	$L__BB1_2;
	cvta.to.global.u64 	%rd4, %rd1;
	cvta.to.global.u64 	%rd5, %rd2;
	cvta.to.global.u64 	%rd6, %rd3;
	mul.wide.s32 	%rd7, %r1, 8;
	add.s64 	%rd8, %rd4, %rd7;
	ld.global.f64 	%fd1, [%rd8];
	add.s64 	%rd9, %rd5, %rd7;
	ld.global.f64 	%fd2, [%rd9];
	sub.f64 	%fd3, %fd1, %fd2;
	add.s64 	%rd10, %rd6, %rd7;
	st.global.f64 	[%rd10], %fd3;
$L__BB1_2:
	ret;

}
	// .globl	_Z14multiplyKernelPdS_S_i
.visible .entry _Z14multiplyKernelPdS_S_i(
	.param .u64 .ptr .align 1 _Z14multiplyKernelPdS_S_i_param_0,
	.param .u64 .ptr .align 1 _Z14multiplyKernelPdS_S_i_param_1,
	.param .u64 .ptr .align 1 _Z14multiplyKernelPdS_S_i_param_2,
	.param .u32 _Z14multiplyKernelPdS_S_i_param_3
)
{
	.reg .pred 	%p<2>;
	.reg .b32 	%r<6>;
	.reg .b64 	%rd<11>;
	.reg .b64 	%fd<4>;

	ld.param.u64 	%rd1, [_Z14multiplyKernelPdS_S_i_param_0];
	ld.param.u64 	%rd2, [_Z14multiplyKernelPdS_S_i_param_1];
	ld.param.u64 	%rd3, [_Z14multiplyKernelPdS_S_i_param_2];
	ld.param.u32 	%r2, [_Z14multiplyKernelPdS_S_i_param_3];
	mov.u32 	%r3, %ctaid.x;
	mov.u32 	%r4, %ntid.x;
	mov.u32 	%r5, %tid.x;
	mad.lo.s32 	%r1, %r3, %r4, %r5;
	setp.ge.s32 	%p1, %r1, %r2;
	@%p1 bra 	$L__BB2_2;
	cvta.to.global.u64 	%rd4, %rd1;
	cvta.to.global.u64 	%rd5, %rd2;
	cvta.to.global.u64 	%rd6, %rd3;
	mul.wide.s32 	%rd7, %r1, 8;
	add.s64 	%rd8, %rd4, %rd7;
	ld.global.f64 	%fd1, [%rd8];
	add.s64 	%rd9, %rd5, %rd7;
	ld.global.f64 	%fd2, [%rd9];
	mul.f64 	%fd3, %fd1, %fd2;
	add.s64 	%rd10, %rd6, %rd7;
	st.global.f64 	[%rd10], %fd3;
$L__BB2_2:
	ret;

}
	// .globl	_Z12divideKernelPdS_S_i
.visible .entry _Z12divideKernelPdS_S_i(
	.param .u64 .ptr .align 1 _Z12divideKernelPdS_S_i_param_0,
	.param .u64 .ptr .align 1 _Z12divideKernelPdS_S_i_param_1,
	.param .u64 .ptr .align 1 _Z12divideKernelPdS_S_i_param_2,
	.param .u32 _Z12divideKernelPdS_S_i_param_3
)
{
	.reg .pred 	%p<2>;
	.reg .b32 	%r<6>;
	.reg .b64 	%rd<11>;
	.reg .b64 	%fd<4>;

	ld.param.u64 	%rd1, [_Z12divideKernelPdS_S_i_param_0];
	ld.param.u64 	%rd2, [_Z12divideKernelPdS_S_i_param_1];
	ld.param.u64 	%rd3, [_Z12divideKernelPdS_S_i_param_2];
	ld.param.u32 	%r2, [_Z12divideKernelPdS_S_i_param_3];
	mov.u32 	%r3, %ctaid.x;
	mov.u32 	%r4, %ntid.x;
	mov.u32 	%r5, %tid.x;
	mad.lo.s32 	%r1, %r3, %r4, %r5;
	setp.ge.s32 	%p1, %r1, %r2;
	@%p1 bra 	$L__BB3_2;
	cvta.to.global.u64 	%rd4, %rd1;
	cvta.to.global.u64 	%rd5, %rd2;
	cvta.to.global.u64 	%rd6, %rd3;
	mul.wide.s32 	%rd7, %r1, 8;
	add.s64 	%rd8, %rd4, %rd7;
	ld.global.f64 	%fd1, [%rd8];
	add.s64 	%rd9, %rd5, %rd7;
	ld.global.f64 	%fd2, [%rd9];
	div.rn.f64 	%fd3, %fd1, %fd2;
	add.s64 	%rd10, %rd6, %rd7;
	st.global.f64 	[%rd10], %fd3;
$L__BB3_2:
	ret;

}


// ===== COMPILED SASS (sm_100) =====

	.target	sm_100

	.elftype	@"ET_EXEC"


//--------------------- .note.nv.tkinfo           --------------------------
	.section	.note.nv.tkinfo,"",@"SHT_NOTE"
	.sectionflags	@"SHF_NOTE_NV_TKINFO"
	.tkinfo
        /*0018*/ 	.word	0x00000002
        /*0030*/ 	.string	""
        /*0030*/ 	.string	"ptxas"
        /*0030*/ 	.string	"Cuda compilation tools, release 13.0, V13.0.88"
        /*0030*/ 	.string	"Build cuda_13.0.r13.0/compiler.36424714_0"
        /*0030*/ 	.string	"-arch sm_100 -m 64 "



//--------------------- .note.nv.cuinfo           --------------------------
	.section	.note.nv.cuinfo,"",@"SHT_NOTE"
	.sectionflags	@"SHF_NOTE_NV_CUINFO"
        /*0018*/ 	.short	0x0002
        /*001a*/ 	.short	0x0064
        /*001c*/ 	.short	0x0082
	.zero		2


//--------------------- .nv.info                  --------------------------
	.section	.nv.info,"",@"SHT_CUDA_INFO"
	.align	4


	//----- nvinfo : EIATTR_REGCOUNT
	.align		4
        /*0000*/ 	.byte	0x04, 0x2f
        /*0002*/ 	.short	(.L_1 - .L_0)
	.align		4
.L_0:
        /*0004*/ 	.word	index@(_Z9addKernelPdS_S_i)
        /*0008*/ 	.word	0x0000000e


	//----- nvinfo : EIATTR_FRAME_SIZE
	.align		4
.L_1:
        /*000c*/ 	.byte	0x04, 0x11
        /*000e*/ 	.short	(.L_3 - .L_2)
	.align		4
.L_2:
        /*0010*/ 	.word	index@(_Z9addKernelPdS_S_i)
        /*0014*/ 	.word	0x00000000


	//----- nvinfo : EIATTR_REGCOUNT
	.align		4
.L_3:
        /*0018*/ 	.byte	0x04, 0x2f
        /*001a*/ 	.short	(.L_5 - .L_4)
	.align		4
.L_4:
        /*001c*/ 	.word	index@(_Z15substractKernelPdS_S_i)
        /*0020*/ 	.word	0x0000000e


	//----- nvinfo : EIATTR_FRAME_SIZE
	.align		4
.L_5:
        /*0024*/ 	.byte	0x04, 0x11
        /*0026*/ 	.short	(.L_7 - .L_6)
	.align		4
.L_6:
        /*0028*/ 	.word	index@(_Z15substractKernelPdS_S_i)
        /*002c*/ 	.word	0x00000000


	//----- nvinfo : EIATTR_REGCOUNT
	.align		4
.L_7:
        /*0030*/ 	.byte	0x04, 0x2f
        /*0032*/ 	.short	(.L_9 - .L_8)
	.align		4
.L_8:
        /*0034*/ 	.word	index@(_Z14multiplyKernelPdS_S_i)
        /*0038*/ 	.word	0x0000000e


	//----- nvinfo : EIATTR_FRAME_SIZE
	.align		4
.L_9:
        /*003c*/ 	.byte	0x04, 0x11
        /*003e*/ 	.short	(.L_11 - .L_10)
	.align		4
.L_10:
        /*0040*/ 	.word	index@(_Z14multiplyKernelPdS_S_i)
        /*0044*/ 	.word	0x00000000


	//----- nvinfo : EIATTR_REGCOUNT
	.align		4
.L_11:
        /*0048*/ 	.byte	0x04, 0x2f
        /*004a*/ 	.short	(.L_13 - .L_12)
	.align		4
.L_12:
        /*004c*/ 	.word	index@(_Z12divideKernelPdS_S_i)
        /*0050*/ 	.word	0x00000019


	//----- nvinfo : EIATTR_FRAME_SIZE
	.align		4
.L_13:
        /*0054*/ 	.byte	0x04, 0x11
        /*0056*/ 	.short	(.L_15 - .L_14)
	.align		4
.L_14:
        /*0058*/ 	.word	index@($__internal_0_$__cuda_sm20_div_rn_f64_full)
        /*005c*/ 	.word	0x00000000


	//----- nvinfo : EIATTR_FRAME_SIZE
	.align		4
.L_15:
        /*0060*/ 	.byte	0x04, 0x11
        /*0062*/ 	.short	(.L_17 - .L_16)
	.align		4
.L_16:
        /*0064*/ 	.word	index@(_Z12divideKernelPdS_S_i)
        /*0068*/ 	.word	0x00000000


	//----- nvinfo : EIATTR_MIN_STACK_SIZE
	.align		4
.L_17:
        /*006c*/ 	.byte	0x04, 0x12
        /*006e*/ 	.short	(.L_19 - .L_18)
	.align		4
.L_18:
        /*0070*/ 	.word	index@(_Z12divideKernelPdS_S_i)
        /*0074*/ 	.word	0x00000000


	//----- nvinfo : EIATTR_MIN_STACK_SIZE
	.align		4
.L_19:
        /*0078*/ 	.byte	0x04, 0x12
        /*007a*/ 	.short	(.L_21 - .L_20)
	.align		4
.L_20:
        /*007c*/ 	.word	index@(_Z14multiplyKernelPdS_S_i)
        /*0080*/ 	.word	0x00000000


	//----- nvinfo : EIATTR_MIN_STACK_SIZE
	.align		4
.L_21:
        /*0084*/ 	.byte	0x04, 0x12
        /*0086*/ 	.short	(.L_23 - .L_22)
	.align		4
.L_22:
        /*0088*/ 	.word	index@(_Z15substractKernelPdS_S_i)
        /*008c*/ 	.word	0x00000000


	//----- nvinfo : EIATTR_MIN_STACK_SIZE
	.align		4
.L_23:
        /*0090*/ 	.byte	0x04, 0x12
        /*0092*/ 	.short	(.L_25 - .L_24)
	.align		4
.L_24:
        /*0094*/ 	.word	index@(_Z9addKernelPdS_S_i)
        /*0098*/ 	.word	0x00000000
.L_25:


//--------------------- .nv.compat                --------------------------
	.section	.nv.compat,"",@"SHT_CUDA_COMPAT_INFO"
	.align	4
        /*0000*/ 	.byte	0x02, 0x09, 0x00, 0x00, 0x02, 0x02, 0x01, 0x00, 0x02, 0x05, 0x05, 0x00, 0x03, 0x07, 0x01, 0x01
        /*0010*/ 	.byte	0x02, 0x03, 0x00, 0x00, 0x02, 0x06, 0x01, 0x00, 0x04, 0x0b, 0x08, 0x00, 0x01, 0x00, 0x00, 0x00
        /*0020*/ 	.byte	0x00, 0x00, 0x00, 0x00


//--------------------- .nv.info._Z12divideKernelPdS_S_i --------------------------
	.section	.nv.info._Z12divideKernelPdS_S_i,"",@"SHT_CUDA_INFO"
	.sectionflags	@""
	.align	4


	//----- nvinfo : EIATTR_CUDA_API_VERSION
	.align		4
        /*0000*/ 	.byte	0x04, 0x37
        /*0002*/ 	.short	(.L_27 - .L_26)
.L_26:
        /*0004*/ 	.word	0x00000082


	//----- nvinfo : EIATTR_KPARAM_INFO
	.align		4
.L_27:
        /*0008*/ 	.byte	0x04, 0x17
        /*000a*/ 	.short	(.L_29 - .L_28)
.L_28:
        /*000c*/ 	.word	0x00000000
        /*0010*/ 	.short	0x0003
        /*0012*/ 	.short	0x0018
        /*0014*/ 	.byte	0x00, 0xf0, 0x11, 0x00


	//----- nvinfo : EIATTR_KPARAM_INFO
	.align		4
.L_29:
        /*0018*/ 	.byte	0x04, 0x17
        /*001a*/ 	.short	(.L_31 - .L_30)
.L_30:
        /*001c*/ 	.word	0x00000000
        /*0020*/ 	.short	0x0002
        /*0022*/ 	.short	0x0010
        /*0024*/ 	.byte	0x00, 0xf5, 0x21, 0x00


	//----- nvinfo : EIATTR_KPARAM_INFO
	.align		4
.L_31:
        /*0028*/ 	.byte	0x04, 0x17
        /*002a*/ 	.short	(.L_33 - .L_32)
.L_32:
        /*002c*/ 	.word	0x00000000
        /*0030*/ 	.short	0x0001
        /*0032*/ 	.short	0x0008
        /*0034*/ 	.byte	0x00, 0xf5, 0x21, 0x00


	//----- nvinfo : EIATTR_KPARAM_INFO
	.align		4
.L_33:
        /*0038*/ 	.byte	0x04, 0x17
        /*003a*/ 	.short	(.L_35 - .L_34)
.L_34:
        /*003c*/ 	.word	0x00000000
        /*0040*/ 	.short	0x0000
        /*0042*/ 	.short	0x0000
        /*0044*/ 	.byte	0x00, 0xf5, 0x21, 0x00


	//----- nvinfo : EIATTR_SPARSE_MMA_MASK
	.align		4
.L_35:
        /*0048*/ 	.byte	0x03, 0x50
        /*004a*/ 	.short	0x0000


	//----- nvinfo : EIATTR_MAXREG_COUNT
	.align		4
        /*004c*/ 	.byte	0x03, 0x1b
        /*004e*/ 	.short	0x00ff


	//----- nvinfo : EIATTR_MERCURY_ISA_VERSION
	.align		4
        /*0050*/ 	.byte	0x03, 0x5f
        /*0052*/ 	.short	0x0101


	//----- nvinfo : EIATTR_VRC_CTA_INIT_COUNT
	.align		4
        /*0054*/ 	.byte	0x02, 0x4a
	.zero		1
	.zero		1


	//----- nvinfo : EIATTR_EXIT_INSTR_OFFSETS
	.align		4
        /*0058*/ 	.byte	0x04, 0x1c
        /*005a*/ 	.short	(.L_37 - .L_36)


	//   ....[0]....
.L_36:
        /*005c*/ 	.word	0x00000070


	//   ....[1]....
        /*0060*/ 	.word	0x00000240


	//----- nvinfo : EIATTR_CRS_STACK_SIZE
	.align		4
.L_37:
        /*0064*/ 	.byte	0x04, 0x1e
        /*0066*/ 	.short	(.L_39 - .L_38)
.L_38:
        /*0068*/ 	.word	0x00000000


	//----- nvinfo : EIATTR_CBANK_PARAM_SIZE
	.align		4
.L_39:
        /*006c*/ 	.byte	0x03, 0x19
        /*006e*/ 	.short	0x001c


	//----- nvinfo : EIATTR_PARAM_CBANK
	.align		4
        /*0070*/ 	.byte	0x04, 0x0a
        /*0072*/ 	.short	(.L_41 - .L_40)
	.align		4
.L_40:
        /*0074*/ 	.word	index@(.nv.constant0._Z12divideKernelPdS_S_i)
        /*0078*/ 	.short	0x0380
        /*007a*/ 	.short	0x001c


	//----- nvinfo : EIATTR_SW_WAR
	.align		4
.L_41:
        /*007c*/ 	.byte	0x04, 0x36
        /*007e*/ 	.short	(.L_43 - .L_42)
.L_42:
        /*0080*/ 	.word	0x00000008
.L_43:


//--------------------- .nv.info._Z14multiplyKernelPdS_S_i --------------------------
	.section	.nv.info._Z14multiplyKernelPdS_S_i,"",@"SHT_CUDA_INFO"
	.sectionflags	@""
	.align	4


	//----- nvinfo : EIATTR_CUDA_API_VERSION
	.align		4
        /*0000*/ 	.byte	0x04, 0x37
        /*0002*/ 	.short	(.L_45 - .L_44)
.L_44:
        /*0004*/ 	.word	0x00000082


	//----- nvinfo : EIATTR_KPARAM_INFO
	.align		4
.L_45:
        /*0008*/ 	.byte	0x04, 0x17
        /*000a*/ 	.short	(.L_47 - .L_46)
.L_46:
        /*000c*/ 	.word	0x00000000
        /*0010*/ 	.short	0x0003
        /*0012*/ 	.short	0x0018
        /*0014*/ 	.byte	0x00, 0xf0, 0x11, 0x00


	//----- nvinfo : EIATTR_KPARAM_INFO
	.align		4
.L_47:
        /*0018*/ 	.byte	0x04, 0x17
        /*001a*/ 	.short	(.L_49 - .L_48)
.L_48:
        /*001c*/ 	.word	0x00000000
        /*0020*/ 	.short	0x0002
        /*0022*/ 	.short	0x0010
        /*0024*/ 	.byte	0x00, 0xf5, 0x21, 0x00


	//----- nvinfo : EIATTR_KPARAM_INFO
	.align		4
.L_49:
        /*0028*/ 	.byte	0x04, 0x17
        /*002a*/ 	.short	(.L_51 - .L_50)
.L_50:
        /*002c*/ 	.word	0x00000000
        /*0030*/ 	.short	0x0001
        /*0032*/ 	.short	0x0008
        /*0034*/ 	.byte	0x00, 0xf5, 0x21, 0x00


	//----- nvinfo : EIATTR_KPARAM_INFO
	.align		4
.L_51:
        /*0038*/ 	.byte	0x04, 0x17
        /*003a*/ 	.short	(.L_53 - .L_52)
.L_52:
        /*003c*/ 	.word	0x00000000
        /*0040*/ 	.short	0x0000
        /*0042*/ 	.short	0x0000
        /*0044*/ 	.byte	0x00, 0xf5, 0x21, 0x00


	//----- nvinfo : EIATTR_SPARSE_MMA_MASK
	.align		4
.L_53:
        /*0048*/ 	.byte	0x03, 0x50
        /*004a*/ 	.short	0x0000


	//----- nvinfo : EIATTR_MAXREG_COUNT
	.align		4
        /*004c*/ 	.byte	0x03, 0x1b
        /*004e*/ 	.short	0x00ff


	//----- nvinfo : EIATTR_MERCURY_ISA_VERSION
	.align		4
        /*0050*/ 	.byte	0x03, 0x5f
        /*0052*/ 	.short	0x0101


	//----- nvinfo : EIATTR_VRC_CTA_INIT_COUNT
	.align		4
        /*0054*/ 	.byte	0x02, 0x4a
	.zero		1
	.zero		1


	//----- nvinfo : EIATTR_EXIT_INSTR_OFFSETS
	.align		4
        /*0058*/ 	.byte	0x04, 0x1c
        /*005a*/ 	.short	(.L_55 - .L_54)


	//   ....[0]....
.L_54:
        /*005c*/ 	.word	0x00000070


	//   ....[1]....
        /*0060*/ 	.word	0x00000130


	//----- nvinfo : EIATTR_CBANK_PARAM_SIZE
	.align		4
.L_55:
        /*0064*/ 	.byte	0x03, 0x19
        /*0066*/ 	.short	0x001c


	//----- nvinfo : EIATTR_PARAM_CBANK
	.align		4
        /*0068*/ 	.byte	0x04, 0x0a
        /*006a*/ 	.short	(.L_57 - .L_56)
	.align		4
.L_56:
        /*006c*/ 	.word	index@(.nv.constant0._Z14multiplyKernelPdS_S_i)
        /*0070*/ 	.short	0x0380
        /*0072*/ 	.short	0x001c


	//----- nvinfo : EIATTR_SW_WAR
	.align		4
.L_57:
        /*0074*/ 	.byte	0x04, 0x36
        /*0076*/ 	.short	(.L_59 - .L_58)
.L_58:
        /*0078*/ 	.word	0x00000008
.L_59:


//--------------------- .nv.info._Z15substractKernelPdS_S_i --------------------------
	.section	.nv.info._Z15substractKernelPdS_S_i,"",@"SHT_CUDA_INFO"
	.sectionflags	@""
	.align	4


	//----- nvinfo : EIATTR_CUDA_API_VERSION
	.align		4
        /*0000*/ 	.byte	0x04, 0x37
        /*0002*/ 	.short	(.L_61 - .L_60)
.L_60:
        /*0004*/ 	.word	0x00000082


	//----- nvinfo : EIATTR_KPARAM_INFO
	.align		4
.L_61:
        /*0008*/ 	.byte	0x04, 0x17
        /*000a*/ 	.short	(.L_63 - .L_62)
.L_62:
        /*000c*/ 	.word	0x00000000
        /*0010*/ 	.short	0x0003
        /*0012*/ 	.short	0x0018
        /*0014*/ 	.byte	0x00, 0xf0, 0x11, 0x00


	//----- nvinfo : EIATTR_KPARAM_INFO
	.align		4
.L_63:
        /*0018*/ 	.byte	0x04, 0x17
        /*001a*/ 	.short	(.L_65 - .L_64)
.L_64:
        /*001c*/ 	.word	0x00000000
        /*0020*/ 	.short	0x0002
        /*0022*/ 	.short	0x0010
        /*0024*/ 	.byte	0x00, 0xf5, 0x21, 0x00


	//----- nvinfo : EIATTR_KPARAM_INFO
	.align		4
.L_65:
        /*0028*/ 	.byte	0x04, 0x17
        /*002a*/ 	.short	(.L_67 - .L_66)
.L_66:
        /*002c*/ 	.word	0x00000000
        /*0030*/ 	.short	0x0001
        /*0032*/ 	.short	0x0008
        /*0034*/ 	.byte	0x00, 0xf5, 0x21, 0x00


	//----- nvinfo : EIATTR_KPARAM_INFO
	.align		4
.L_67:
        /*0038*/ 	.byte	0x04, 0x17
        /*003a*/ 	.short	(.L_69 - .L_68)
.L_68:
        /*003c*/ 	.word	0x00000000
        /*0040*/ 	.short	0x0000
        /*0042*/ 	.short	0x0000
        /*0044*/ 	.byte	0x00, 0xf5, 0x21, 0x00


	//----- nvinfo : EIATTR_SPARSE_MMA_MASK
	.align		4
.L_69:
        /*0048*/ 	.byte	0x03, 0x50
        /*004a*/ 	.short	0x0000


	//----- nvinfo : EIATTR_MAXREG_COUNT
	.align		4
        /*004c*/ 	.byte	0x03, 0x1b
        /*004e*/ 	.short	0x00ff


	//----- nvinfo : EIATTR_MERCURY_ISA_VERSION
	.align		4
        /*0050*/ 	.byte	0x03, 0x5f
        /*0052*/ 	.short	0x0101


	//----- nvinfo : EIATTR_VRC_CTA_INIT_COUNT
	.align		4
        /*0054*/ 	.byte	0x02, 0x4a
	.zero		1
	.zero		1


	//----- nvinfo : EIATTR_EXIT_INSTR_OFFSETS
	.align		4
        /*0058*/ 	.byte	0x04, 0x1c
        /*005a*/ 	.short	(.L_71 - .L_70)


	//   ....[0]....
.L_70:
        /*005c*/ 	.word	0x00000070


	//   ....[1]....
        /*0060*/ 	.word	0x00000130


	//----- nvinfo : EIATTR_CBANK_PARAM_SIZE
	.align		4
.L_71:
        /*0064*/ 	.byte	0x03, 0x19
        /*0066*/ 	.short	0x001c


	//----- nvinfo : EIATTR_PARAM_CBANK
	.align		4
        /*0068*/ 	.byte	0x04, 0x0a
        /*006a*/ 	.short	(.L_73 - .L_72)
	.align		4
.L_72:
        /*006c*/ 	.word	index@(.nv.constant0._Z15substractKernelPdS_S_i)
        /*0070*/ 	.short	0x0380
        /*0072*/ 	.short	0x001c


	//----- nvinfo : EIATTR_SW_WAR
	.align		4
.L_73:
        /*0074*/ 	.byte	0x04, 0x36
        /*0076*/ 	.short	(.L_75 - .L_74)
.L_74:
        /*0078*/ 	.word	0x00000008
.L_75:


//--------------------- .nv.info._Z9addKernelPdS_S_i --------------------------
	.section	.nv.info._Z9addKernelPdS_S_i,"",@"SHT_CUDA_INFO"
	.sectionflags	@""
	.align	4


	//----- nvinfo : EIATTR_CUDA_API_VERSION
	.align		4
        /*0000*/ 	.byte	0x04, 0x37
        /*0002*/ 	.short	(.L_77 - .L_76)
.L_76:
        /*0004*/ 	.word	0x00000082


	//----- nvinfo : EIATTR_KPARAM_INFO
	.align		4
.L_77:
        /*0008*/ 	.byte	0x04, 0x17
        /*000a*/ 	.short	(.L_79 - .L_78)
.L_78:
        /*000c*/ 	.word	0x00000000
        /*0010*/ 	.short	0x0003
        /*0012*/ 	.short	0x0018
        /*0014*/ 	.byte	0x00, 0xf0, 0x11, 0x00


	//----- nvinfo : EIATTR_KPARAM_INFO
	.align		4
.L_79:
        /*0018*/ 	.byte	0x04, 0x17
        /*001a*/ 	.short	(.L_81 - .L_80)
.L_80:
        /*001c*/ 	.word	0x00000000
        /*0020*/ 	.short	0x0002
        /*0022*/ 	.short	0x0010
        /*0024*/ 	.byte	0x00, 0xf5, 0x21, 0x00


	//----- nvinfo : EIATTR_KPARAM_INFO
	.align		4
.L_81:
        /*0028*/ 	.byte	0x04, 0x17
        /*002a*/ 	.short	(.L_83 - .L_82)
.L_82:
        /*002c*/ 	.word	0x00000000
        /*0030*/ 	.short	0x0001
        /*0032*/ 	.short	0x0008
        /*0034*/ 	.byte	0x00, 0xf5, 0x21, 0x00


	//----- nvinfo : EIATTR_KPARAM_INFO
	.align		4
.L_83:
        /*0038*/ 	.byte	0x04, 0x17
        /*003a*/ 	.short	(.L_85 - .L_84)
.L_84:
        /*003c*/ 	.word	0x00000000
        /*0040*/ 	.short	0x0000
        /*0042*/ 	.short	0x0000
        /*0044*/ 	.byte	0x00, 0xf5, 0x21, 0x00


	//----- nvinfo : EIATTR_SPARSE_MMA_MASK
	.align		4
.L_85:
        /*0048*/ 	.byte	0x03, 0x50
        /*004a*/ 	.short	0x0000


	//----- nvinfo : EIATTR_MAXREG_COUNT
	.align		4
        /*004c*/ 	.byte	0x03, 0x1b
        /*004e*/ 	.short	0x00ff


	//----- nvinfo : EIATTR_MERCURY_ISA_VERSION
	.align		4
        /*0050*/ 	.byte	0x03, 0x5f
        /*0052*/ 	.short	0x0101


	//----- nvinfo : EIATTR_VRC_CTA_INIT_COUNT
	.align		4
        /*0054*/ 	.byte	0x02, 0x4a
	.zero		1
	.zero		1


	//----- nvinfo : EIATTR_EXIT_INSTR_OFFSETS
	.align		4
        /*0058*/ 	.byte	0x04, 0x1c
        /*005a*/ 	.short	(.L_87 - .L_86)


	//   ....[0]....
.L_86:
        /*005c*/ 	.word	0x00000070


	//   ....[1]....
        /*0060*/ 	.word	0x00000130


	//----- nvinfo : EIATTR_CBANK_PARAM_SIZE
	.align		4
.L_87:
        /*0064*/ 	.byte	0x03, 0x19
        /*0066*/ 	.short	0x001c


	//----- nvinfo : EIATTR_PARAM_CBANK
	.align		4
        /*0068*/ 	.byte	0x04, 0x0a
        /*006a*/ 	.short	(.L_89 - .L_88)
	.align		4
.L_88:
        /*006c*/ 	.word	index@(.nv.constant0._Z9addKernelPdS_S_i)
        /*0070*/ 	.short	0x0380
        /*0072*/ 	.short	0x001c


	//----- nvinfo : EIATTR_SW_WAR
	.align		4
.L_89:
        /*0074*/ 	.byte	0x04, 0x36
        /*0076*/ 	.short	(.L_91 - .L_90)
.L_90:
        /*0078*/ 	.word	0x00000008
.L_91:


//--------------------- .nv.callgraph             --------------------------
	.section	.nv.callgraph,"",@"SHT_CUDA_CALLGRAPH"
	.align	4
	.sectionentsize	8
	.align		4
        /*0000*/ 	.word	0x00000000
	.align		4
        /*0004*/ 	.word	0xffffffff
	.align		4
        /*0008*/ 	.word	0x00000000
	.align		4
        /*000c*/ 	.word	0xfffffffe
	.align		4
        /*0010*/ 	.word	0x00000000
	.align		4
        /*0014*/ 	.word	0xfffffffd
	.align		4
        /*0018*/ 	.word	0x00000000
	.align		4
        /*001c*/ 	.word	0xfffffffc


//--------------------- .text._Z12divideKernelPdS_S_i --------------------------
	.section	.text._Z12divideKernelPdS_S_i,"ax",@progbits
	.align	128
        .global         _Z12divideKernelPdS_S_i
        .type           _Z12divideKernelPdS_S_i,@function
        .size           _Z12divideKernelPdS_S_i,(.L_x_11 - _Z12divideKernelPdS_S_i)
        .other          _Z12divideKernelPdS_S_i,@"STO_CUDA_ENTRY STV_DEFAULT"
_Z12divideKernelPdS_S_i:
.text._Z12divideKernelPdS_S_i:
[----:B------:R-:W-:Y:S01]  /*0000*/  LDC R1, c[0x0][0x37c] ;  /* 0x0000df00ff017b82 */ /* 0x000fe20000000800 */
[----:B------:R-:W0:Y:S07]  /*0010*/  S2R R3, SR_TID.X ;  /* 0x0000000000037919 */ /* 0x000e2e0000002100 */
[----:B------:R-:W0:Y:S01]  /*0020*/  S2UR UR4, SR_CTAID.X ;  /* 0x00000000000479c3 */ /* 0x000e220000002500 */
[----:B------:R-:W1:Y:S07]  /*0030*/  LDCU UR5, c[0x0][0x398] ;  /* 0x00007300ff0577ac */ /* 0x000e6e0008000800 */
[----:B------:R-:W0:Y:S02]  /*0040*/  LDC R0, c[0x0][0x360] ;  /* 0x0000d800ff007b82 */ /* 0x000e240000000800 */
[----:B0-----:R-:W-:-:S05]  /*0050*/  IMAD R0, R0, UR4, R3 ;  /* 0x0000000400007c24 */ /* 0x001fca000f8e0203 */
[----:B-1----:R-:W-:-:S13]  /*0060*/  ISETP.GE.AND P0, PT, R0, UR5, PT ;  /* 0x0000000500007c0c */ /* 0x002fda000bf06270 */
[----:B------:R-:W-:Y:S05]  /*0070*/  @P0 EXIT ;  /* 0x000000000000094d */ /* 0x000fea0003800000 */
[----:B------:R-:W0:Y:S01]  /*0080*/  LDC.64 R4, c[0x0][0x388] ;  /* 0x0000e200ff047b82 */ /* 0x000e220000000a00 */
[----:B------:R-:W1:Y:S07]  /*0090*/  LDCU.64 UR4, c[0x0][0x358] ;  /* 0x00006b00ff0477ac */ /* 0x000e6e0008000a00 */
[----:B------:R-:W2:Y:S01]  /*00a0*/  LDC.64 R6, c[0x0][0x380] ;  /* 0x0000e000ff067b82 */ /* 0x000ea20000000a00 */
[----:B0-----:R-:W-:-:S06]  /*00b0*/  IMAD.WIDE R4, R0, 0x8, R4 ;  /* 0x0000000800047825 */ /* 0x001fcc00078e0204 */
[----:B-1----:R-:W3:Y:S01]  /*00c0*/  LDG.E.64 R4, desc[UR4][R4.64] ;  /* 0x0000000404047981 */ /* 0x002ee2000c1e1b00 */
[----:B--2---:R-:W-:-:S06]  /*00d0*/  IMAD.WIDE R6, R0, 0x8, R6 ;  /* 0x0000000800067825 */ /* 0x004fcc00078e0206 */
[----:B------:R-:W2:Y:S01]  /*00e0*/  LDG.E.64 R6, desc[UR4][R6.64] ;  /* 0x0000000406067981 */ /* 0x000ea2000c1e1b00 */
[----:B------:R-:W-:Y:S01]  /*00f0*/  IMAD.MOV.U32 R2, RZ, RZ, 0x1 ;  /* 0x00000001ff027424 */ /* 0x000fe200078e00ff */
[----:B------:R-:W-:Y:S01]  /*0100*/  BSSY.RECONVERGENT B0, `(.L_x_0) ;  /* 0x0000010000007945 */ /* 0x000fe20003800200 */
[----:B---3--:R-:W0:Y:S01]  /*0110*/  MUFU.RCP64H R3, R5 ;  /* 0x0000000500037308 */ /* 0x008e220000001800 */
[----:B--2---:R-:W-:-:S03]  /*0120*/  FSETP.GEU.AND P1, PT, |R7|, 6.5827683646048100446e-37, PT ;  /* 0x036000000700780b */ /* 0x004fc60003f2e200 */
[----:B0-----:R-:W-:-:S08]  /*0130*/  DFMA R8, -R4, R2, 1 ;  /* 0x3ff000000408742b */ /* 0x001fd00000000102 */
[----:B------:R-:W-:-:S08]  /*0140*/  DFMA R8, R8, R8, R8 ;  /* 0x000000080808722b */ /* 0x000fd00000000008 */
[----:B------:R-:W-:-:S08]  /*0150*/  DFMA R8, R2, R8, R2 ;  /* 0x000000080208722b */ /* 0x000fd00000000002 */
[----:B------:R-:W-:-:S08]  /*0160*/  DFMA R2, -R4, R8, 1 ;  /* 0x3ff000000402742b */ /* 0x000fd00000000108 */
[----:B------:R-:W-:-:S08]  /*0170*/  DFMA R2, R8, R2, R8 ;  /* 0x000000020802722b */ /* 0x000fd00000000008 */
[----:B------:R-:W-:-:S08]  /*0180*/  DMUL R8, R6, R2 ;  /* 0x0000000206087228 */ /* 0x000fd00000000000 */
[----:B------:R-:W-:-:S08]  /*0190*/  DFMA R10, -R4, R8, R6 ;  /* 0x00000008040a722b */ /* 0x000fd00000000106 */
[----:B------:R-:W-:-:S10]  /*01a0*/  DFMA R2, R2, R10, R8 ;  /* 0x0000000a0202722b */ /* 0x000fd40000000008 */
[----:B------:R-:W-:-:S05]  /*01b0*/  FFMA R8, RZ, R5, R3 ;  /* 0x00000005ff087223 */ /* 0x000fca0000000003 */
[----:B------:R-:W-:-:S13]  /*01c0*/  FSETP.GT.AND P0, PT, |R8|, 1.469367938527859385e-39, PT ;  /* 0x001000000800780b */ /* 0x000fda0003f04200 */
[----:B------:R-:W-:Y:S05]  /*01d0*/  @P0 BRA P1, `(.L_x_1) ;  /* 0x0000000000080947 */ /* 0x000fea0000800000 */
[----:B------:R-:W-:-:S07]  /*01e0*/  MOV R10, 0x200 ;  /* 0x00000200000a7802 */ /* 0x000fce0000000f00 */
[----:B------:R-:W-:Y:S05]  /*01f0*/  CALL.REL.NOINC `($__internal_0_$__cuda_sm20_div_rn_f64_full) ;  /* 0x0000000000147944 */ /* 0x000fea0003c00000 */
.L_x_1:
[----:B------:R-:W-:Y:S05]  /*0200*/  BSYNC.RECONVERGENT B0 ;  /* 0x0000000000007941 */ /* 0x000fea0003800200 */
.L_x_0:
[----:B------:R-:W0:Y:S02]  /*0210*/  LDC.64 R4, c[0x0][0x390] ;  /* 0x0000e400ff047b82 */ /* 0x000e240000000a00 */
[----:B0-----:R-:W-:-:S05]  /*0220*/  IMAD.WIDE R4, R0, 0x8, R4 ;  /* 0x0000000800047825 */ /* 0x001fca00078e0204 */
[----:B------:R-:W-:Y:S01]  /*0230*/  STG.E.64 desc[UR4][R4.64], R2 ;  /* 0x0000000204007986 */ /* 0x000fe2000c101b04 */
[----:B------:R-:W-:Y:S05]  /*0240*/  EXIT ;  /* 0x000000000000794d */ /* 0x000fea0003800000 */
        .weak           $__internal_0_$__cuda_sm20_div_rn_f64_full
        .type           $__internal_0_$__cuda_sm20_div_rn_f64_full,@function
        .size           $__internal_0_$__cuda_sm20_div_rn_f64_full,(.L_x_11 - $__internal_0_$__cuda_sm20_div_rn_f64_full)
$__internal_0_$__cuda_sm20_div_rn_f64_full:
[C---:B------:R-:W-:Y:S01]  /*0250*/  FSETP.GEU.AND P0, PT, |R5|.reuse, 1.469367938527859385e-39, PT ;  /* 0x001000000500780b */ /* 0x040fe20003f0e200 */
[----:B------:R-:W-:Y:S01]  /*0260*/  IMAD.MOV.U32 R16, RZ, RZ, 0x1 ;  /* 0x00000001ff107424 */ /* 0x000fe200078e00ff */
[----:B------:R-:W-:Y:S01]  /*0270*/  LOP3.LUT R2, R5, 0x800fffff, RZ, 0xc0, !PT ;  /* 0x800fffff05027812 */ /* 0x000fe200078ec0ff */
[----:B------:R-:W-:Y:S01]  /*0280*/  BSSY.RECONVERGENT B1, `(.L_x_2) ;  /* 0x0000055000017945 */ /* 0x000fe20003800200 */
[C---:B------:R-:W-:Y:S02]  /*0290*/  FSETP.GEU.AND P2, PT, |R7|.reuse, 1.469367938527859385e-39, PT ;  /* 0x001000000700780b */ /* 0x040fe40003f4e200 */
[----:B------:R-:W-:Y:S01]  /*02a0*/  LOP3.LUT R3, R2, 0x3ff00000, RZ, 0xfc, !PT ;  /* 0x3ff0000002037812 */ /* 0x000fe200078efcff */
[----:B------:R-:W-:Y:S01]  /*02b0*/  IMAD.MOV.U32 R2, RZ, RZ, R4 ;  /* 0x000000ffff027224 */ /* 0x000fe200078e0004 */
[----:B------:R-:W-:Y:S02]  /*02c0*/  LOP3.LUT R11, R7, 0x7ff00000, RZ, 0xc0, !PT ;  /* 0x7ff00000070b7812 */ /* 0x000fe400078ec0ff */
[----:B------:R-:W-:-:S03]  /*02d0*/  LOP3.LUT R14, R5, 0x7ff00000, RZ, 0xc0, !PT ;  /* 0x7ff00000050e7812 */ /* 0x000fc600078ec0ff */
[----:B------:R-:W-:Y:S01]  /*02e0*/  @!P0 DMUL R2, R4, 8.98846567431157953865e+307 ;  /* 0x7fe0000004028828 */ /* 0x000fe20000000000 */
[----:B------:R-:W-:-:S03]  /*02f0*/  ISETP.GE.U32.AND P1, PT, R11, R14, PT ;  /* 0x0000000e0b00720c */ /* 0x000fc60003f26070 */
[----:B------:R-:W-:Y:S01]  /*0300*/  @!P2 LOP3.LUT R12, R5, 0x7ff00000, RZ, 0xc0, !PT ;  /* 0x7ff00000050ca812 */ /* 0x000fe200078ec0ff */
[----:B------:R-:W-:Y:S01]  /*0310*/  @!P2 IMAD.MOV.U32 R18, RZ, RZ, RZ ;  /* 0x000000ffff12a224 */ /* 0x000fe200078e00ff */
[----:B------:R-:W0:Y:S02]  /*0320*/  MUFU.RCP64H R17, R3 ;  /* 0x0000000300117308 */ /* 0x000e240000001800 */
[----:B------:R-:W-:Y:S01]  /*0330*/  @!P2 ISETP.GE.U32.AND P3, PT, R11, R12, PT ;  /* 0x0000000c0b00a20c */ /* 0x000fe20003f66070 */
[----:B------:R-:W-:-:S05]  /*0340*/  IMAD.MOV.U32 R12, RZ, RZ, 0x1ca00000 ;  /* 0x1ca00000ff0c7424 */ /* 0x000fca00078e00ff */
[----:B------:R-:W-:-:S04]  /*0350*/  @!P2 SEL R13, R12, 0x63400000, !P3 ;  /* 0x634000000c0da807 */ /* 0x000fc80005800000 */
[----:B------:R-:W-:-:S04]  /*0360*/  @!P2 LOP3.LUT R13, R13, 0x80000000, R7, 0xf8, !PT ;  /* 0x800000000d0da812 */ /* 0x000fc800078ef807 */
[----:B------:R-:W-:Y:S01]  /*0370*/  @!P2 LOP3.LUT R19, R13, 0x100000, RZ, 0xfc, !PT ;  /* 0x001000000d13a812 */ /* 0x000fe200078efcff */
[----:B0-----:R-:W-:-:S08]  /*0380*/  DFMA R8, R16, -R2, 1 ;  /* 0x3ff000001008742b */ /* 0x001fd00000000802 */
[----:B------:R-:W-:-:S08]  /*0390*/  DFMA R8, R8, R8, R8 ;  /* 0x000000080808722b */ /* 0x000fd00000000008 */
[----:B------:R-:W-:Y:S01]  /*03a0*/  DFMA R16, R16, R8, R16 ;  /* 0x000000081010722b */ /* 0x000fe20000000010 */
[----:B------:R-:W-:Y:S01]  /*03b0*/  SEL R9, R12, 0x63400000, !P1 ;  /* 0x634000000c097807 */ /* 0x000fe20004800000 */
[----:B------:R-:W-:-:S03]  /*03c0*/  IMAD.MOV.U32 R8, RZ, RZ, R6 ;  /* 0x000000ffff087224 */ /* 0x000fc600078e0006 */
[----:B------:R-:W-:-:S03]  /*03d0*/  LOP3.LUT R9, R9, 0x800fffff, R7, 0xf8, !PT ;  /* 0x800fffff09097812 */ /* 0x000fc600078ef807 */
[----:B------:R-:W-:-:S03]  /*03e0*/  DFMA R20, R16, -R2, 1 ;  /* 0x3ff000001014742b */ /* 0x000fc60000000802 */
[----:B------:R-:W-:-:S05]  /*03f0*/  @!P2 DFMA R8, R8, 2, -R18 ;  /* 0x400000000808a82b */ /* 0x000fca0000000812 */
[----:B------:R-:W-:Y:S01]  /*0400*/  DFMA R16, R16, R20, R16 ;  /* 0x000000141010722b */ /* 0x000fe20000000010 */
[----:B------:R-:W-:Y:S02]  /*0410*/  IMAD.MOV.U32 R21, RZ, RZ, R11 ;  /* 0x000000ffff157224 */ /* 0x000fe400078e000b */
[----:B------:R-:W-:Y:S01]  /*0420*/  IMAD.MOV.U32 R20, RZ, RZ, R14 ;  /* 0x000000ffff147224 */ /* 0x000fe200078e000e */
[----:B------:R-:W-:Y:S02]  /*0430*/  @!P0 LOP3.LUT R20, R3, 0x7ff00000, RZ, 0xc0, !PT ;  /* 0x7ff0000003148812 */ /* 0x000fe400078ec0ff */
[----:B------:R-:W-:Y:S02]  /*0440*/  @!P2 LOP3.LUT R21, R9, 0x7ff00000, RZ, 0xc0, !PT ;  /* 0x7ff000000915a812 */ /* 0x000fe400078ec0ff */
[----:B------:R-:W-:Y:S01]  /*0450*/  DMUL R18, R16, R8 ;  /* 0x0000000810127228 */ /* 0x000fe20000000000 */
[----:B------:R-:W-:Y:S02]  /*0460*/  VIADD R22, R20, 0xffffffff ;  /* 0xffffffff14167836 */ /* 0x000fe40000000000 */
[----:B------:R-:W-:-:S05]  /*0470*/  VIADD R13, R21, 0xffffffff ;  /* 0xffffffff150d7836 */ /* 0x000fca0000000000 */
[----:B------:R-:W-:Y:S01]  /*0480*/  DFMA R14, R18, -R2, R8 ;  /* 0x80000002120e722b */ /* 0x000fe20000000008 */
[----:B------:R-:W-:-:S04]  /*0490*/  ISETP.GT.U32.AND P0, PT, R13, 0x7feffffe, PT ;  /* 0x7feffffe0d00780c */ /* 0x000fc80003f04070 */
[----:B------:R-:W-:-:S03]  /*04a0*/  ISETP.GT.U32.OR P0, PT, R22, 0x7feffffe, P0 ;  /* 0x7feffffe1600780c */ /* 0x000fc60000704470 */
[----:B------:R-:W-:-:S10]  /*04b0*/  DFMA R14, R16, R14, R18 ;  /* 0x0000000e100e722b */ /* 0x000fd40000000012 */
[----:B------:R-:W-:Y:S05]  /*04c0*/  @P0 BRA `(.L_x_3) ;  /* 0x00000000006c0947 */ /* 0x000fea0003800000 */
[----:B------:R-:W-:-:S04]  /*04d0*/  LOP3.LUT R16, R5, 0x7ff00000, RZ, 0xc0, !PT ;  /* 0x7ff0000005107812 */ /* 0x000fc800078ec0ff */
[CC--:B------:R-:W-:Y:S02]  /*04e0*/  VIADDMNMX R6, R11.reuse, -R16.reuse, 0xb9600000, !PT ;  /* 0xb96000000b067446 */ /* 0x0c0fe40007800910 */
[----:B------:R-:W-:Y:S02]  /*04f0*/  ISETP.GE.U32.AND P0, PT, R11, R16, PT ;  /* 0x000000100b00720c */ /* 0x000fe40003f06070 */
[----:B------:R-:W-:Y:S02]  /*0500*/  VIMNMX R6, PT, PT, R6, 0x46a00000, PT ;  /* 0x46a0000006067848 */ /* 0x000fe40003fe0100 */
[----:B------:R-:W-:-:S05]  /*0510*/  SEL R11, R12, 0x63400000, !P0 ;  /* 0x634000000c0b7807 */ /* 0x000fca0004000000 */
[----:B------:R-:W-:Y:S02]  /*0520*/  IMAD.IADD R11, R6, 0x1, -R11 ;  /* 0x00000001060b7824 */ /* 0x000fe400078e0a0b */
[----:B------:R-:W-:Y:S02]  /*0530*/  IMAD.MOV.U32 R6, RZ, RZ, RZ ;  /* 0x000000ffff067224 */ /* 0x000fe400078e00ff */
[----:B------:R-:W-:-:S06]  /*0540*/  VIADD R7, R11, 0x7fe00000 ;  /* 0x7fe000000b077836 */ /* 0x000fcc0000000000 */
[----:B------:R-:W-:-:S10]  /*0550*/  DMUL R12, R14, R6 ;  /* 0x000000060e0c7228 */ /* 0x000fd40000000000 */
[----:B------:R-:W-:-:S13]  /*0560*/  FSETP.GTU.AND P0, PT, |R13|, 1.469367938527859385e-39, PT ;  /* 0x001000000d00780b */ /* 0x000fda0003f0c200 */
[----:B------:R-:W-:Y:S05]  /*0570*/  @P0 BRA `(.L_x_4) ;  /* 0x0000000000940947 */ /* 0x000fea0003800000 */
[----:B------:R-:W-:Y:S01]  /*0580*/  DFMA R2, R14, -R2, R8 ;  /* 0x800000020e02722b */ /* 0x000fe20000000008 */
[----:B------:R-:W-:-:S09]  /*0590*/  IMAD.MOV.U32 R6, RZ, RZ, RZ ;  /* 0x000000ffff067224 */ /* 0x000fd200078e00ff */
[C---:B------:R-:W-:Y:S02]  /*05a0*/  FSETP.NEU.AND P0, PT, R3.reuse, RZ, PT ;  /* 0x000000ff0300720b */ /* 0x040fe40003f0d000 */
[----:B------:R-:W-:-:S04]  /*05b0*/  LOP3.LUT R5, R3, 0x80000000, R5, 0x48, !PT ;  /* 0x8000000003057812 */ /* 0x000fc800078e4805 */
[----:B------:R-:W-:-:S07]  /*05c0*/  LOP3.LUT R7, R5, R7, RZ, 0xfc, !PT ;  /* 0x0000000705077212 */ /* 0x000fce00078efcff */
[----:B------:R-:W-:Y:S05]  /*05d0*/  @!P0 BRA `(.L_x_4) ;  /* 0x00000000007c8947 */ /* 0x000fea0003800000 */
[----:B------:R-:W-:Y:S01]  /*05e0*/  IMAD.MOV R3, RZ, RZ, -R11 ;  /* 0x000000ffff037224 */ /* 0x000fe200078e0a0b */
[----:B------:R-:W-:Y:S01]  /*05f0*/  DMUL.RP R6, R14, R6 ;  /* 0x000000060e067228 */ /* 0x000fe20000008000 */
[----:B------:R-:W-:Y:S01]  /*0600*/  IMAD.MOV.U32 R2, RZ, RZ, RZ ;  /* 0x000000ffff027224 */ /* 0x000fe200078e00ff */
[----:B------:R-:W-:-:S05]  /*0610*/  IADD3 R11, PT, PT, -R11, -0x43300000, RZ ;  /* 0xbcd000000b0b7810 */ /* 0x000fca0007ffe1ff */
[----:B------:R-:W-:-:S03]  /*0620*/  DFMA R2, R12, -R2, R14 ;  /* 0x800000020c02722b */ /* 0x000fc6000000000e */
[----:B------:R-:W-:-:S07]  /*0630*/  LOP3.LUT R5, R7, R5, RZ, 0x3c, !PT ;  /* 0x0000000507057212 */ /* 0x000fce00078e3cff */
[----:B------:R-:W-:-:S04]  /*0640*/  FSETP.NEU.AND P0, PT, |R3|, R11, PT ;  /* 0x0000000b0300720b */ /* 0x000fc80003f0d200 */
[----:B------:R-:W-:Y:S02]  /*0650*/  FSEL R12, R6, R12, !P0 ;  /* 0x0000000c060c7208 */ /* 0x000fe40004000000 */
[----:B------:R-:W-:Y:S01]  /*0660*/  FSEL R13, R5, R13, !P0 ;  /* 0x0000000d050d7208 */ /* 0x000fe20004000000 */
[----:B------:R-:W-:Y:S06]  /*0670*/  BRA `(.L_x_4) ;  /* 0x0000000000547947 */ /* 0x000fec0003800000 */
.L_x_3:
[----:B------:R-:W-:-:S14]  /*0680*/  DSETP.NAN.AND P0, PT, R6, R6, PT ;  /* 0x000000060600722a */ /* 0x000fdc0003f08000 */
[----:B------:R-:W-:Y:S05]  /*0690*/  @P0 BRA `(.L_x_5) ;  /* 0x0000000000440947 */ /* 0x000fea0003800000 */
[----:B------:R-:W-:-:S14]  /*06a0*/  DSETP.NAN.AND P0, PT, R4, R4, PT ;  /* 0x000000040400722a */ /* 0x000fdc0003f08000 */
[----:B------:R-:W-:Y:S05]  /*06b0*/  @P0 BRA `(.L_x_6) ;  /* 0x0000000000300947 */ /* 0x000fea0003800000 */
[----:B------:R-:W-:Y:S01]  /*06c0*/  ISETP.NE.AND P0, PT, R21, R20, PT ;  /* 0x000000141500720c */ /* 0x000fe20003f05270 */
[----:B------:R-:W-:Y:S02]  /*06d0*/  IMAD.MOV.U32 R12, RZ, RZ, 0x0 ;  /* 0x00000000ff0c7424 */ /* 0x000fe400078e00ff */
[----:B------:R-:W-:-:S10]  /*06e0*/  IMAD.MOV.U32 R13, RZ, RZ, -0x80000 ;  /* 0xfff80000ff0d7424 */ /* 0x000fd400078e00ff */
[----:B------:R-:W-:Y:S05]  /*06f0*/  @!P0 BRA `(.L_x_4) ;  /* 0x0000000000348947 */ /* 0x000fea0003800000 */
[----:B------:R-:W-:Y:S02]  /*0700*/  ISETP.NE.AND P0, PT, R21, 0x7ff00000, PT ;  /* 0x7ff000001500780c */ /* 0x000fe40003f05270 */
[----:B------:R-:W-:Y:S02]  /*0710*/  LOP3.LUT R13, R7, 0x80000000, R5, 0x48, !PT ;  /* 0x80000000070d7812 */ /* 0x000fe400078e4805 */
[----:B------:R-:W-:-:S13]  /*0720*/  ISETP.EQ.OR P0, PT, R20, RZ, !P0 ;  /* 0x000000ff1400720c */ /* 0x000fda0004702670 */
[----:B------:R-:W-:Y:S01]  /*0730*/  @P0 LOP3.LUT R2, R13, 0x7ff00000, RZ, 0xfc, !PT ;  /* 0x7ff000000d020812 */ /* 0x000fe200078efcff */
[----:B------:R-:W-:Y:S02]  /*0740*/  @!P0 IMAD.MOV.U32 R12, RZ, RZ, RZ ;  /* 0x000000ffff0c8224 */ /* 0x000fe400078e00ff */
[----:B------:R-:W-:Y:S02]  /*0750*/  @P0 IMAD.MOV.U32 R12, RZ, RZ, RZ ;  /* 0x000000ffff0c0224 */ /* 0x000fe400078e00ff */
[----:B------:R-:W-:Y:S01]  /*0760*/  @P0 IMAD.MOV.U32 R13, RZ, RZ, R2 ;  /* 0x000000ffff0d0224 */ /* 0x000fe200078e0002 */
[----:B------:R-:W-:Y:S06]  /*0770*/  BRA `(.L_x_4) ;  /* 0x0000000000147947 */ /* 0x000fec0003800000 */
.L_x_6:
[----:B------:R-:W-:Y:S01]  /*0780*/  LOP3.LUT R13, R5, 0x80000, RZ, 0xfc, !PT ;  /* 0x00080000050d7812 */ /* 0x000fe200078efcff */
[----:B------:R-:W-:Y:S01]  /*0790*/  IMAD.MOV.U32 R12, RZ, RZ, R4 ;  /* 0x000000ffff0c7224 */ /* 0x000fe200078e0004 */
[----:B------:R-:W-:Y:S06]  /*07a0*/  BRA `(.L_x_4) ;  /* 0x0000000000087947 */ /* 0x000fec0003800000 */
.L_x_5:
[----:B------:R-:W-:Y:S01]  /*07b0*/  LOP3.LUT R13, R7, 0x80000, RZ, 0xfc, !PT ;  /* 0x00080000070d7812 */ /* 0x000fe200078efcff */
[----:B------:R-:W-:-:S07]  /*07c0*/  IMAD.MOV.U32 R12, RZ, RZ, R6 ;  /* 0x000000ffff0c7224 */ /* 0x000fce00078e0006 */
.L_x_4:
[----:B------:R-:W-:Y:S05]  /*07d0*/  BSYNC.RECONVERGENT B1 ;  /* 0x0000000000017941 */ /* 0x000fea0003800200 */
.L_x_2:
[----:B------:R-:W-:Y:S02]  /*07e0*/  IMAD.MOV.U32 R11, RZ, RZ, 0x0 ;  /* 0x00000000ff0b7424 */ /* 0x000fe400078e00ff */
[----:B------:R-:W-:Y:S02]  /*07f0*/  IMAD.MOV.U32 R2, RZ, RZ, R12 ;  /* 0x000000ffff027224 */ /* 0x000fe400078e000c */
[----:B------:R-:W-:Y:S01]  /*0800*/  IMAD.MOV.U32 R3, RZ, RZ, R13 ;  /* 0x000000ffff037224 */ /* 0x000fe200078e000d */
[----:B------:R-:W-:Y:S06]  /*0810*/  RET.REL.NODEC R10 `(_Z12divideKernelPdS_S_i) ;  /* 0xfffffff40af87950 */ /* 0x000fec0003c3ffff */
.L_x_7:
[----:B------:R-:W-:-:S00]  /*0820*/  BRA `(.L_x_7) ;  /* 0xfffffffc00fc7947 */ /* 0x000fc0000383ffff */
[----:B------:R-:W-:-:S00]  /*0830*/  NOP ;  /* 0x0000000000007918 */ /* 0x000fc00000000000 */
        /* <DEDUP_REMOVED lines=12> */
.L_x_11:


//--------------------- .text._Z14multiplyKernelPdS_S_i --------------------------
	.section	.text._Z14multiplyKernelPdS_S_i,"ax",@progbits
	.align	128
        .global         _Z14multiplyKernelPdS_S_i
        .type           _Z14multiplyKernelPdS_S_i,@function
        .size           _Z14multiplyKernelPdS_S_i,(.L_x_13 - _Z14multiplyKernelPdS_S_i)
        .other          _Z14multiplyKernelPdS_S_i,@"STO_CUDA_ENTRY STV_DEFAULT"
_Z14multiplyKernelPdS_S_i:
.text._Z14multiplyKernelPdS_S_i:
        /* <DEDUP_REMOVED lines=10> */
[----:B------:R-:W2:Y:S08]  /*00a0*/  LDC.64 R4, c[0x0][0x388] ;  /* 0x0000e200ff047b82 */ /* 0x000eb00000000a00 */
[----:B------:R-:W3:Y:S01]  /*00b0*/  LDC.64 R8, c[0x0][0x390] ;  /* 0x0000e400ff087b82 */ /* 0x000ee20000000a00 */
[----:B0-----:R-:W-:-:S06]  /*00c0*/  IMAD.WIDE R2, R11, 0x8, R2 ;  /* 0x000000080b027825 */ /* 0x001fcc00078e0202 */
[----:B-1----:R-:W4:Y:S01]  /*00d0*/  LDG.E.64 R2, desc[UR4][R2.64] ;  /* 0x0000000402027981 */ /* 0x002f22000c1e1b00 */
[----:B--2---:R-:W-:-:S06]  /*00e0*/  IMAD.WIDE R4, R11, 0x8, R4 ;  /* 0x000000080b047825 */ /* 0x004fcc00078e0204 */
[----:B------:R-:W4:Y:S01]  /*00f0*/  LDG.E.64 R4, desc[UR4][R4.64] ;  /* 0x0000000404047981 */ /* 0x000f22000c1e1b00 */
[----:B---3--:R-:W-:Y:S01]  /*0100*/  IMAD.WIDE R8, R11, 0x8, R8 ;  /* 0x000000080b087825 */ /* 0x008fe200078e0208 */
[----:B----4-:R-:W-:-:S07]  /*0110*/  DMUL R6, R2, R4 ;  /* 0x0000000402067228 */ /* 0x010fce0000000000 */
[----:B------:R-:W-:Y:S01]  /*0120*/  STG.E.64 desc[UR4][R8.64], R6 ;  /* 0x0000000608007986 */ /* 0x000fe2000c101b04 */
[----:B------:R-:W-:Y:S05]  /*0130*/  EXIT ;  /* 0x000000000000794d */ /* 0x000fea0003800000 */
.L_x_8:
        /* <DEDUP_REMOVED lines=12> */
.L_x_13:


//--------------------- .text._Z15substractKernelPdS_S_i --------------------------
	.section	.text._Z15substractKernelPdS_S_i,"ax",@progbits
	.align	128
        .global         _Z15substractKernelPdS_S_i
        .type           _Z15substractKernelPdS_S_i,@function
        .size           _Z15substractKernelPdS_S_i,(.L_x_14 - _Z15substractKernelPdS_S_i)
        .other          _Z15substractKernelPdS_S_i,@"STO_CUDA_ENTRY STV_DEFAULT"
_Z15substractKernelPdS_S_i:
.text._Z15substractKernelPdS_S_i:
        /* <DEDUP_REMOVED lines=17> */
[----:B----4-:R-:W-:-:S07]  /*0110*/  DADD R6, R2, -R4 ;  /* 0x0000000002067229 */ /* 0x010fce0000000804 */
[----:B------:R-:W-:Y:S01]  /*0120*/  STG.E.64 desc[UR4][R8.64], R6 ;  /* 0x0000000608007986 */ /* 0x000fe2000c101b04 */
[----:B------:R-:W-:Y:S05]  /*0130*/  EXIT ;  /* 0x000000000000794d */ /* 0x000fea0003800000 */
.L_x_9:
        /* <DEDUP_REMOVED lines=12> */
.L_x_14:


//--------------------- .text._Z9addKernelPdS_S_i --------------------------
	.section	.text._Z9addKernelPdS_S_i,"ax",@progbits
	.align	128
        .global         _Z9addKernelPdS_S_i
        .type           _Z9addKernelPdS_S_i,@function
        .size           _Z9addKernelPdS_S_i,(.L_x_15 - _Z9addKernelPdS_S_i)
        .other          _Z9addKernelPdS_S_i,@"STO_CUDA_ENTRY STV_DEFAULT"
_Z9addKernelPdS_S_i:
.text._Z9addKernelPdS_S_i:
        /* <DEDUP_REMOVED lines=17> */
[----:B----4-:R-:W-:-:S07]  /*0110*/  DADD R6, R2, R4 ;  /* 0x0000000002067229 */ /* 0x010fce0000000004 */
[----:B------:R-:W-:Y:S01]  /*0120*/  STG.E.64 desc[UR4][R8.64], R6 ;  /* 0x0000000608007986 */ /* 0x000fe2000c101b04 */
[----:B------:R-:W-:Y:S05]  /*0130*/  EXIT ;  /* 0x000000000000794d */ /* 0x000fea0003800000 */
.L_x_10:
        /* <DEDUP_REMOVED lines=12> */
.L_x_15:


//--------------------- .nv.shared.reserved.0     --------------------------
	.section	.nv.shared.reserved.0,"aw",@nobits
	.weak		__nv_reservedSMEM_offset_0_alias
	.size		__nv_reservedSMEM_offset_0_alias, 0, 64
	.other		__nv_reservedSMEM_offset_0_alias,@"STO_CUDA_RESERVED_SHARED STV_DEFAULT"
__nv_reservedSMEM_offset_0_alias:
	.zero		0
	.zero		64


//--------------------- .nv.constant0._Z12divideKernelPdS_S_i --------------------------
	.section	.nv.constant0._Z12divideKernelPdS_S_i,"a",@progbits
	.sectionflags	@""
	.align	4
.nv.constant0._Z12divideKernelPdS_S_i:
	.zero		924


//--------------------- .nv.constant0._Z14multiplyKernelPdS_S_i --------------------------
	.section	.nv.constant0._Z14multiplyKernelPdS_S_i,"a",@progbits
	.sectionflags	@""
	.align	4
.nv.constant0._Z14multiplyKernelPdS_S_i:
	.zero		924


//--------------------- .nv.constant0._Z15substractKernelPdS_S_i --------------------------
	.section	.nv.constant0._Z15substractKernelPdS_S_i,"a",@progbits
	.sectionflags	@""
	.align	4
.nv.constant0._Z15substractKernelPdS_S_i:
	.zero		924


//--------------------- .nv.constant0._Z9addKernelPdS_S_i --------------------------
	.section	.nv.constant0._Z9addKernelPdS_S_i,"a",@progbits
	.sectionflags	@""
	.align	4
.nv.constant0._Z9addKernelPdS_S_i:
	.zero		924


//--------------------- SYMBOLS --------------------------

	.type		.nv.reservedSmem.offset0,@object
	.size		.nv.reservedSmem.offset0,0x4
